//
// Generated by NVIDIA NVVM Compiler
//
// Compiler Build ID: CL-36424714
// Cuda compilation tools, release 13.0, V13.0.88
// Based on NVVM 20.0.0
//

.version 9.0
.target sm_100
.address_size 64

	// .globl	_Z4convPiS_i
.const .align 4 .b8 d_mask[300];
.extern .shared .align 16 .b8 sh[];

.visible .entry _Z4convPiS_i(
	.param .u64 .ptr .align 1 _Z4convPiS_i_param_0,
	.param .u64 .ptr .align 1 _Z4convPiS_i_param_1,
	.param .u32 _Z4convPiS_i_param_2
)
{
	.reg .pred 	%p<4>;
	.reg .b32 	%r<33>;
	.reg .b64 	%rd<16>;

	ld.param.u64 	%rd5, [_Z4convPiS_i_param_0];
	ld.param.u64 	%rd4, [_Z4convPiS_i_param_1];
	ld.param.u32 	%r10, [_Z4convPiS_i_param_2];
	cvta.to.global.u64 	%rd6, %rd5;
	mov.u32 	%r1, %ntid.x;
	mov.u32 	%r11, %ctaid.x;
	mov.u32 	%r12, %tid.x;
	mad.lo.s32 	%r2, %r1, %r11, %r12;
	mul.wide.s32 	%rd7, %r2, 4;
	add.s64 	%rd1, %rd6, %rd7;
	ld.global.u32 	%r13, [%rd1];
	shl.b32 	%r14, %r12, 2;
	mov.u32 	%r15, sh;
	add.s32 	%r3, %r15, %r14;
	st.shared.u32 	[%r3], %r13;
	setp.gt.u32 	%p1, %r12, 73;
	@%p1 bra 	$L__BB0_2;
	shl.b32 	%r16, %r1, 2;
	cvt.u64.u32 	%rd8, %r16;
	add.s64 	%rd9, %rd1, %rd8;
	ld.global.u32 	%r17, [%rd9];
	add.s32 	%r18, %r3, %r16;
	st.shared.u32 	[%r18], %r17;
$L__BB0_2:
	bar.sync 	0;
	mov.u64 	%rd11, d_mask;
	add.s64 	%rd15, %rd11, 8;
	mov.b32 	%r32, 0;
	mov.b32 	%r31, 8;
$L__BB0_3:
	add.s32 	%r6, %r3, %r31;
	ld.shared.u32 	%r21, [%r6+-8];
	ld.const.u32 	%r22, [%rd15+-8];
	mad.lo.s32 	%r23, %r22, %r21, %r32;
	ld.shared.u32 	%r24, [%r6+-4];
	ld.const.u32 	%r25, [%rd15+-4];
	mad.lo.s32 	%r26, %r25, %r24, %r23;
	ld.shared.u32 	%r27, [%r6];
	ld.const.u32 	%r28, [%rd15];
	mad.lo.s32 	%r7, %r28, %r27, %r26;
	setp.eq.s32 	%p2, %r31, 296;
	@%p2 bra 	$L__BB0_5;
	ld.shared.u32 	%r29, [%r6+4];
	ld.const.u32 	%r30, [%rd15+4];
	mad.lo.s32 	%r32, %r30, %r29, %r7;
	add.s32 	%r31, %r31, 16;
	add.s64 	%rd15, %rd15, 16;
	bra.uni 	$L__BB0_3;
$L__BB0_5:
	setp.ge.s32 	%p3, %r2, %r10;
	@%p3 bra 	$L__BB0_7;
	cvta.to.global.u64 	%rd12, %rd4;
	add.s64 	%rd14, %rd12, %rd7;
	st.global.u32 	[%rd14], %r7;
$L__BB0_7:
	ret;

}


// ===== COMPILED SASS (sm_100) =====

	.target	sm_100

	.elftype	@"ET_EXEC"


//--------------------- .note.nv.tkinfo           --------------------------
	.section	.note.nv.tkinfo,"",@"SHT_NOTE"
	.sectionflags	@"SHF_NOTE_NV_TKINFO"
	.tkinfo
        /*0018*/ 	.word	0x00000002
        /*0030*/ 	.string	""
        /*0030*/ 	.string	"ptxas"
        /*0030*/ 	.string	"Cuda compilation tools, release 13.0, V13.0.88"
        /*0030*/ 	.string	"Build cuda_13.0.r13.0/compiler.36424714_0"
        /*0030*/ 	.string	"-arch sm_100 -m 64 "



//--------------------- .note.nv.cuinfo           --------------------------
	.section	.note.nv.cuinfo,"",@"SHT_NOTE"
	.sectionflags	@"SHF_NOTE_NV_CUINFO"
        /*0018*/ 	.short	0x0002
        /*001a*/ 	.short	0x0064
        /*001c*/ 	.short	0x0082
	.zero		2


//--------------------- .nv.info                  --------------------------
	.section	.nv.info,"",@"SHT_CUDA_INFO"
	.align	4


	//----- nvinfo : EIATTR_REGCOUNT
	.align		4
        /*0000*/ 	.byte	0x04, 0x2f
        /*0002*/ 	.short	(.L_2 - .L_1)
	.align		4
.L_1:
        /*0004*/ 	.word	index@(_Z4convPiS_i)
        /*0008*/ 	.word	0x00000019


	//----- nvinfo : EIATTR_FRAME_SIZE
	.align		4
.L_2:
        /*000c*/ 	.byte	0x04, 0x11
        /*000e*/ 	.short	(.L_4 - .L_3)
	.align		4
.L_3:
        /*0010*/ 	.word	index@(_Z4convPiS_i)
        /*0014*/ 	.word	0x00000000


	//----- nvinfo : EIATTR_MIN_STACK_SIZE
	.align		4
.L_4:
        /*0018*/ 	.byte	0x04, 0x12
        /*001a*/ 	.short	(.L_6 - .L_5)
	.align		4
.L_5:
        /*001c*/ 	.word	index@(_Z4convPiS_i)
        /*0020*/ 	.word	0x00000000
.L_6:


//--------------------- .nv.compat                --------------------------
	.section	.nv.compat,"",@"SHT_CUDA_COMPAT_INFO"
	.align	4
        /*0000*/ 	.byte	0x02, 0x09, 0x00, 0x00, 0x02, 0x02, 0x01, 0x00, 0x02, 0x05, 0x05, 0x00, 0x03, 0x07, 0x01, 0x01
        /*0010*/ 	.byte	0x02, 0x03, 0x00, 0x00, 0x02, 0x06, 0x01, 0x00, 0x04, 0x0b, 0x08, 0x00, 0x09, 0x00, 0x00, 0x00
        /*0020*/ 	.byte	0x00, 0x00, 0x00, 0x00


//--------------------- .nv.info._Z4convPiS_i     --------------------------
	.section	.nv.info._Z4convPiS_i,"",@"SHT_CUDA_INFO"
	.sectionflags	@""
	.align	4


	//----- nvinfo : EIATTR_CUDA_API_VERSION
	.align		4
        /*0000*/ 	.byte	0x04, 0x37
        /*0002*/ 	.short	(.L_8 - .L_7)
.L_7:
        /*0004*/ 	.word	0x00000082


	//----- nvinfo : EIATTR_KPARAM_INFO
	.align		4
.L_8:
        /*0008*/ 	.byte	0x04, 0x17
        /*000a*/ 	.short	(.L_10 - .L_9)
.L_9:
        /*000c*/ 	.word	0x00000000
        /*0010*/ 	.short	0x0002
        /*0012*/ 	.short	0x0010
        /*0014*/ 	.byte	0x00, 0xf0, 0x11, 0x00


	//----- nvinfo : EIATTR_KPARAM_INFO
	.align		4
.L_10:
        /*0018*/ 	.byte	0x04, 0x17
        /*001a*/ 	.short	(.L_12 - .L_11)
.L_11:
        /*001c*/ 	.word	0x00000000
        /*0020*/ 	.short	0x0001
        /*0022*/ 	.short	0x0008
        /*0024*/ 	.byte	0x00, 0xf5, 0x21, 0x00


	//----- nvinfo : EIATTR_KPARAM_INFO
	.align		4
.L_12:
        /*0028*/ 	.byte	0x04, 0x17
        /*002a*/ 	.short	(.L_14 - .L_13)
.L_13:
        /*002c*/ 	.word	0x00000000
        /*0030*/ 	.short	0x0000
        /*0032*/ 	.short	0x0000
        /*0034*/ 	.byte	0x00, 0xf5, 0x21, 0x00


	//----- nvinfo : EIATTR_SPARSE_MMA_MASK
	.align		4
.L_14:
        /*0038*/ 	.byte	0x03, 0x50
        /*003a*/ 	.short	0x0000


	//----- nvinfo : EIATTR_MAXREG_COUNT
	.align		4
        /*003c*/ 	.byte	0x03, 0x1b
        /*003e*/ 	.short	0x00ff


	//----- nvinfo : EIATTR_NUM_BARRIERS
	.align		4
        /*0040*/ 	.byte	0x02, 0x4c
        /*0042*/ 	.byte	0x01
	.zero		1


	//----- nvinfo : EIATTR_MERCURY_ISA_VERSION
	.align		4
        /*0044*/ 	.byte	0x03, 0x5f
        /*0046*/ 	.short	0x0101


	//----- nvinfo : EIATTR_INT_WARP_WIDE_INSTR_OFFSETS
	.align		4
        /*0048*/ 	.byte	0x04, 0x31
        /*004a*/ 	.short	(.L_16 - .L_15)


	//   ....[0]....
.L_15:
        /*004c*/ 	.word	0x000000c0


	//----- nvinfo : EIATTR_VRC_CTA_INIT_COUNT
	.align		4
.L_16:
        /*0050*/ 	.byte	0x02, 0x4a
	.zero		1
	.zero		1


	//----- nvinfo : EIATTR_EXIT_INSTR_OFFSETS
	.align		4
        /*0054*/ 	.byte	0x04, 0x1c
        /*0056*/ 	.short	(.L_18 - .L_17)


	//   ....[0]....
.L_17:
        /*0058*/ 	.word	0x00000c20


	//   ....[1]....
        /*005c*/ 	.word	0x00000c60


	//----- nvinfo : EIATTR_CBANK_PARAM_SIZE
	.align		4
.L_18:
        /*0060*/ 	.byte	0x03, 0x19
        /*0062*/ 	.short	0x0014


	//----- nvinfo : EIATTR_PARAM_CBANK
	.align		4
        /*0064*/ 	.byte	0x04, 0x0a
        /*0066*/ 	.short	(.L_20 - .L_19)
	.align		4
.L_19:
        /*0068*/ 	.word	index@(.nv.constant0._Z4convPiS_i)
        /*006c*/ 	.short	0x0380
        /*006e*/ 	.short	0x0014


	//----- nvinfo : EIATTR_SW_WAR
	.align		4
.L_20:
        /*0070*/ 	.byte	0x04, 0x36
        /*0072*/ 	.short	(.L_22 - .L_21)
.L_21:
        /*0074*/ 	.word	0x00000008
.L_22:


//--------------------- .nv.callgraph             --------------------------
	.section	.nv.callgraph,"",@"SHT_CUDA_CALLGRAPH"
	.align	4
	.sectionentsize	8
	.align		4
        /*0000*/ 	.word	0x00000000
	.align		4
        /*0004*/ 	.word	0xffffffff
	.align		4
        /*0008*/ 	.word	0x00000000
	.align		4
        /*000c*/ 	.word	0xfffffffe
	.align		4
        /*0010*/ 	.word	0x00000000
	.align		4
        /*0014*/ 	.word	0xfffffffd
	.align		4
        /*0018*/ 	.word	0x00000000
	.align		4
        /*001c*/ 	.word	0xfffffffc


//--------------------- .nv.constant3             --------------------------
	.section	.nv.constant3,"a",@progbits
	.align	4
.nv.constant3:
	.type		d_mask,@object
	.size		d_mask,(.L_0 - d_mask)
d_mask:
	.zero		300
.L_0:


//--------------------- .text._Z4convPiS_i        --------------------------
	.section	.text._Z4convPiS_i,"ax",@progbits
	.align	128
        .global         _Z4convPiS_i
        .type           _Z4convPiS_i,@function
        .size           _Z4convPiS_i,(.L_x_1 - _Z4convPiS_i)
        .other          _Z4convPiS_i,@"STO_CUDA_ENTRY STV_DEFAULT"
_Z4convPiS_i:
.text._Z4convPiS_i:
[----:B------:R-:W-:Y:S01]  /*0000*/  LDC R1, c[0x0][0x37c] ;  /* 0x0000df00ff017b82 */ /* 0x000fe20000000800 */
[----:B------:R-:W0:Y:S07]  /*0010*/  S2R R3, SR_TID.X ;  /* 0x0000000000037919 */ /* 0x000e2e0000002100 */
[----:B------:R-:W1:Y:S01]  /*0020*/  LDC.64 R4, c[0x0][0x380] ;  /* 0x0000e000ff047b82 */ /* 0x000e620000000a00 */
[----:B------:R-:W2:Y:S01]  /*0030*/  LDCU UR5, c[0x0][0x360] ;  /* 0x00006c00ff0577ac */ /* 0x000ea20008000800 */
[----:B------:R-:W2:Y:S01]  /*0040*/  S2R R0, SR_CTAID.X ;  /* 0x0000000000007919 */ /* 0x000ea20000002500 */
[----:B------:R-:W3:Y:S05]  /*0050*/  LDCU.64 UR8, c[0x0][0x358] ;  /* 0x00006b00ff0877ac */ /* 0x000eea0008000a00 */
[----:B------:R-:W4:Y:S01]  /*0060*/  S2UR UR6, SR_CgaCtaId ;  /* 0x00000000000679c3 */ /* 0x000f220000008800 */
[----:B------:R-:W-:Y:S01]  /*0070*/  UMOV UR4, 0x400 ;  /* 0x0000040000047882 */ /* 0x000fe20000000000 */
[----:B------:R-:W5:Y:S01]  /*0080*/  LDCU.128 UR12, c[0x3][0x10] ;  /* 0x00c00200ff0c77ac */ /* 0x000f620008000c00 */
[----:B0-----:R-:W-:Y:S01]  /*0090*/  ISETP.GT.U32.AND P0, PT, R3, 0x49, PT ;  /* 0x000000490300780c */ /* 0x001fe20003f04070 */
[----:B--2---:R-:W-:-:S04]  /*00a0*/  IMAD R0, R0, UR5, R3 ;  /* 0x0000000500007c24 */ /* 0x004fc8000f8e0203 */
[----:B-1----:R-:W-:-:S08]  /*00b0*/  IMAD.WIDE R4, R0, 0x4, R4 ;  /* 0x0000000400047825 */ /* 0x002fd000078e0204 */
[----:B------:R-:W-:-:S05]  /*00c0*/  VOTEU.ALL UP0, P0 ;  /* 0x0000000000ff7886 */ /* 0x000fca0000000000 */
[----:B------:R-:W-:-:S06]  /*00d0*/  @!UP0 USHF.L.U32 UR5, UR5, 0x2, URZ ;  /* 0x0000000205058899 */ /* 0x000fcc00080006ff */
[----:B------:R-:W-:-:S04]  /*00e0*/  @!P0 IADD3 R6, P1, PT, R4, UR5, RZ ;  /* 0x0000000504068c10 */ /* 0x000fc8000ff3e0ff */
[----:B------:R-:W-:Y:S02]  /*00f0*/  @!P0 IADD3.X R7, PT, PT, RZ, R5, RZ, P1, !PT ;  /* 0x00000005ff078210 */ /* 0x000fe40000ffe4ff */
[----:B---3--:R-:W2:Y:S04]  /*0100*/  LDG.E R5, desc[UR8][R4.64] ;  /* 0x0000000804057981 */ /* 0x008ea8000c1e1900 */
[----:B------:R-:W3:Y:S01]  /*0110*/  @!P0 LDG.E R7, desc[UR8][R6.64] ;  /* 0x0000000806078981 */ /* 0x000ee2000c1e1900 */
[----:B----4-:R-:W-:-:S06]  /*0120*/  ULEA UR4, UR6, UR4, 0x18 ;  /* 0x0000000406047291 */ /* 0x010fcc000f8ec0ff */
[----:B------:R-:W-:-:S05]  /*0130*/  LEA R2, R3, UR4, 0x2 ;  /* 0x0000000403027c11 */ /* 0x000fca000f8e10ff */
[----:B--2---:R-:W-:Y:S04]  /*0140*/  STS [R2], R5 ;  /* 0x0000000502007388 */ /* 0x004fe80000000800 */
[----:B---3--:R-:W-:Y:S01]  /*0150*/  @!P0 STS [R2+UR5], R7 ;  /* 0x0000000702008988 */ /* 0x008fe20008000805 */
[----:B------:R-:W0:Y:S01]  /*0160*/  LDCU.128 UR4, c[0x3][URZ] ;  /* 0x00c00000ff0477ac */ /* 0x000e220008000c00 */
[----:B------:R-:W-:Y:S06]  /*0170*/  BAR.SYNC.DEFER_BLOCKING 0x0 ;  /* 0x0000000000007b1d */ /* 0x000fec0000010000 */
[----:B------:R-:W0:Y:S04]  /*0180*/  LDS R3, [R2] ;  /* 0x0000000002037984 */ /* 0x000e280000000800 */
[----:B------:R-:W1:Y:S04]  /*0190*/  LDS R8, [R2+0x4] ;  /* 0x0000040002087984 */ /* 0x000e680000000800 */
[----:B------:R-:W2:Y:S04]  /*01a0*/  LDS R9, [R2+0x8] ;  /* 0x0000080002097984 */ /* 0x000ea80000000800 */
[----:B------:R-:W3:Y:S04]  /*01b0*/  LDS R11, [R2+0xc] ;  /* 0x00000c00020b7984 */ /* 0x000ee80000000800 */
[----:B------:R-:W5:Y:S04]  /*01c0*/  LDS R13, [R2+0x10] ;  /* 0x00001000020d7984 */ /* 0x000f680000000800 */
[----:B------:R-:W4:Y:S04]  /*01d0*/  LDS R10, [R2+0x14] ;  /* 0x00001400020a7984 */ /* 0x000f280000000800 */
[----:B------:R-:W4:Y:S04]  /*01e0*/  LDS R15, [R2+0x18] ;  /* 0x00001800020f7984 */ /* 0x000f280000000800 */
[----:B------:R-:W4:Y:S04]  /*01f0*/  LDS R12, [R2+0x1c] ;  /* 0x00001c00020c7984 */ /* 0x000f280000000800 */
[----:B------:R-:W4:Y:S04]  /*0200*/  LDS R17, [R2+0x20] ;  /* 0x0000200002117984 */ /* 0x000f280000000800 */
[----:B------:R-:W4:Y:S01]  /*0210*/  LDS R4, [R2+0x24] ;  /* 0x0000240002047984 */ /* 0x000f220000000800 */
[----:B0-----:R-:W-:-:S03]  /*0220*/  IMAD R5, R3, UR4, RZ ;  /* 0x0000000403057c24 */ /* 0x001fc6000f8e02ff */
[----:B------:R-:W-:Y:S01]  /*0230*/  LDS R6, [R2+0x30] ;  /* 0x0000300002067984 */ /* 0x000fe20000000800 */
[----:B-1----:R-:W-:-:S03]  /*0240*/  IMAD R8, R8, UR5, R5 ;  /* 0x0000000508087c24 */ /* 0x002fc6000f8e0205 */
[----:B------:R-:W0:Y:S01]  /*0250*/  LDS R3, [R2+0x28] ;  /* 0x0000280002037984 */ /* 0x000e220000000800 */
[----:B--2---:R-:W-:-:S03]  /*0260*/  IMAD R8, R9, UR6, R8 ;  /* 0x0000000609087c24 */ /* 0x004fc6000f8e0208 */
[----:B------:R-:W1:Y:S01]  /*0270*/  LDS R5, [R2+0x2c] ;  /* 0x00002c0002057984 */ /* 0x000e620000000800 */
[----:B---3--:R-:W-:-:S03]  /*0280*/  IMAD R8, R11, UR7, R8 ;  /* 0x000000070b087c24 */ /* 0x008fc6000f8e0208 */
[----:B------:R-:W2:Y:S01]  /*0290*/  LDS R7, [R2+0x34] ;  /* 0x0000340002077984 */ /* 0x000ea20000000800 */
[----:B------:R-:W3:Y:S01]  /*02a0*/  LDCU.128 UR4, c[0x3][0x20] ;  /* 0x00c00400ff0477ac */ /* 0x000ee20008000c00 */
[----:B-----5:R-:W-:Y:S02]  /*02b0*/  IMAD R13, R13, UR12, R8 ;  /* 0x0000000c0d0d7c24 */ /* 0x020fe4000f8e0208 */
[----:B------:R-:W-:Y:S02]  /*02c0*/  LDS R9, [R2+0x3c] ;  /* 0x00003c0002097984 */ /* 0x000fe40000000800 */
[----:B----4-:R-:W-:Y:S02]  /*02d0*/  IMAD R10, R10, UR13, R13 ;  /* 0x0000000d0a0a7c24 */ /* 0x010fe4000f8e020d */
[----:B------:R-:W4:Y:S02]  /*02e0*/  LDS R8, [R2+0x38] ;  /* 0x0000380002087984 */ /* 0x000f240000000800 */
[----:B------:R-:W-:-:S02]  /*02f0*/  IMAD R15, R15, UR14, R10 ;  /* 0x0000000e0f0f7c24 */ /* 0x000fc4000f8e020a */
[----:B------:R-:W-:Y:S02]  /*0300*/  LDS R11, [R2+0x44] ;  /* 0x00004400020b7984 */ /* 0x000fe40000000800 */
[----:B------:R-:W-:Y:S02]  /*0310*/  IMAD R12, R12, UR15, R15 ;  /* 0x0000000f0c0c7c24 */ /* 0x000fe4000f8e020f */
[----:B------:R-:W5:Y:S01]  /*0320*/  LDS R10, [R2+0x40] ;  /* 0x00004000020a7984 */ /* 0x000f620000000800 */
[----:B------:R-:W1:Y:S01]  /*0330*/  LDCU.128 UR12, c[0x3][0x30] ;  /* 0x00c00600ff0c77ac */ /* 0x000e620008000c00 */
[----:B---3--:R-:W-:Y:S02]  /*0340*/  IMAD R17, R17, UR4, R12 ;  /* 0x0000000411117c24 */ /* 0x008fe4000f8e020c */
[----:B------:R-:W-:Y:S02]  /*0350*/  LDS R16, [R2+0x10c] ;  /* 0x00010c0002107984 */ /* 0x000fe40000000800 */
[----:B------:R-:W-:-:S02]  /*0360*/  IMAD R14, R4, UR5, R17 ;  /* 0x00000005040e7c24 */ /* 0x000fc4000f8e0211 */
[----:B------:R-:W3:Y:S04]  /*0370*/  LDS R12, [R2+0x48] ;  /* 0x00004800020c7984 */ /* 0x000ee80000000800 */
[----:B------:R-:W3:Y:S01]  /*0380*/  LDS R4, [R2+0x4c] ;  /* 0x00004c0002047984 */ /* 0x000ee20000000800 */
[----:B0-----:R-:W-:-:S03]  /*0390*/  IMAD R14, R3, UR6, R14 ;  /* 0x00000006030e7c24 */ /* 0x001fc6000f8e020e */
[----:B------:R-:W-:Y:S01]  /*03a0*/  LDS R18, [R2+0x110] ;  /* 0x0001100002127984 */ /* 0x000fe20000000800 */
[----:B-1----:R-:W-:-:S03]  /*03b0*/  IMAD R13, R5, UR7, R14 ;  /* 0x00000007050d7c24 */ /* 0x002fc6000f8e020e */
[----:B------:R-:W0:Y:S01]  /*03c0*/  LDS R3, [R2+0x50] ;  /* 0x0000500002037984 */ /* 0x000e220000000800 */
[----:B------:R-:W5:Y:S01]  /*03d0*/  LDCU.128 UR4, c[0x3][0x40] ;  /* 0x00c00800ff0477ac */ /* 0x000f620008000c00 */
[----:B------:R-:W-:Y:S02]  /*03e0*/  IMAD R14, R6, UR12, R13 ;  /* 0x0000000c060e7c24 */ /* 0x000fe4000f8e020d */
[----:B------:R-:W1:Y:S02]  /*03f0*/  LDS R5, [R2+0x54] ;  /* 0x0000540002057984 */ /* 0x000e640000000800 */
[----:B--2---:R-:W-:Y:S02]  /*0400*/  IMAD R13, R7, UR13, R14 ;  /* 0x0000000d070d7c24 */ /* 0x004fe4000f8e020e */
[----:B------:R-:W2:Y:S02]  /*0410*/  LDS R6, [R2+0x58] ;  /* 0x0000580002067984 */ /* 0x000ea40000000800 */
[----:B----4-:R-:W-:-:S02]  /*0420*/  IMAD R14, R8, UR14, R13 ;  /* 0x0000000e080e7c24 */ /* 0x010fc4000f8e020d */
[----:B------:R-:W4:Y:S02]  /*0430*/  LDS R7, [R2+0x5c] ;  /* 0x00005c0002077984 */ /* 0x000f240000000800 */
[----:B------:R-:W-:Y:S02]  /*0440*/  IMAD R13, R9, UR15, R14 ;  /* 0x0000000f090d7c24 */ /* 0x000fe4000f8e020e */
[----:B------:R-:W4:Y:S01]  /*0450*/  LDS R8, [R2+0x60] ;  /* 0x0000600002087984 */ /* 0x000f220000000800 */
[----:B------:R-:W0:Y:S01]  /*0460*/  LDCU.128 UR12, c[0x3][0x50] ;  /* 0x00c00a00ff0c77ac */ /* 0x000e220008000c00 */
[----:B-----5:R-:W-:Y:S02]  /*0470*/  IMAD R14, R10, UR4, R13 ;  /* 0x000000040a0e7c24 */ /* 0x020fe4000f8e020d */
[----:B------:R-:W5:Y:S02]  /*0480*/  LDS R9, [R2+0x64] ;  /* 0x0000640002097984 */ /* 0x000f640000000800 */
[----:B------:R-:W-:-:S02]  /*0490*/  IMAD R13, R11, UR5, R14 ;  /* 0x000000050b0d7c24 */ /* 0x000fc4000f8e020e */
[----:B------:R-:W5:Y:S02]  /*04a0*/  LDS R10, [R2+0x68] ;  /* 0x00006800020a7984 */ /* 0x000f640000000800 */
[----:B---3--:R-:W-:Y:S02]  /*04b0*/  IMAD R13, R12, UR6, R13 ;  /* 0x000000060c0d7c24 */ /* 0x008fe4000f8e020d */
[----:B------:R-:W3:Y:S02]  /*04c0*/  LDS R11, [R2+0x6c] ;  /* 0x00006c00020b7984 */ /* 0x000ee40000000800 */
[----:B------:R-:W-:Y:S02]  /*04d0*/  IMAD R14, R4, UR7, R13 ;  /* 0x00000007040e7c24 */ /* 0x000fe4000f8e020d */
[----:B------:R-:W3:Y:S01]  /*04e0*/  LDS R12, [R2+0x70] ;  /* 0x00007000020c7984 */ /* 0x000ee20000000800 */
[----:B------:R-:W4:Y:S03]  /*04f0*/  LDCU.128 UR4, c[0x3][0x60] ;  /* 0x00c00c00ff0477ac */ /* 0x000f260008000c00 */
[----:B------:R-:W3:Y:S01]  /*0500*/  LDS R4, [R2+0x74] ;  /* 0x0000740002047984 */ /* 0x000ee20000000800 */
[----:B0-----:R-:W-:-:S03]  /*0510*/  IMAD R14, R3, UR12, R14 ;  /* 0x0000000c030e7c24 */ /* 0x001fc6000f8e020e */
[----:B------:R-:W-:Y:S01]  /*0520*/  LDS R20, [R2+0x114] ;  /* 0x0001140002147984 */ /* 0x000fe20000000800 */
[----:B-1----:R-:W-:-:S03]  /*0530*/  IMAD R13, R5, UR13, R14 ;  /* 0x0000000d050d7c24 */ /* 0x002fc6000f8e020e */
[----:B------:R-:W0:Y:S01]  /*0540*/  LDS R3, [R2+0x78] ;  /* 0x0000780002037984 */ /* 0x000e220000000800 */
[----:B--2---:R-:W-:-:S03]  /*0550*/  IMAD R14, R6, UR14, R13 ;  /* 0x0000000e060e7c24 */ /* 0x004fc6000f8e020d */
[----:B------:R-:W1:Y:S01]  /*0560*/  LDS R5, [R2+0x7c] ;  /* 0x00007c0002057984 */ /* 0x000e620000000800 */
[----:B----4-:R-:W-:-:S03]  /*0570*/  IMAD R13, R7, UR15, R14 ;  /* 0x0000000f070d7c24 */ /* 0x010fc6000f8e020e */
[----:B------:R-:W2:Y:S01]  /*0580*/  LDS R6, [R2+0x80] ;  /* 0x0000800002067984 */ /* 0x000ea20000000800 */
[----:B------:R-:W4:Y:S01]  /*0590*/  LDCU.128 UR12, c[0x3][0x70] ;  /* 0x00c00e00ff0c77ac */ /* 0x000f220008000c00 */
[----:B------:R-:W-:Y:S02]  /*05a0*/  IMAD R14, R8, UR4, R13 ;  /* 0x00000004080e7c24 */ /* 0x000fe4000f8e020d */
[----:B------:R-:W2:Y:S02]  /*05b0*/  LDS R7, [R2+0x84] ;  /* 0x0000840002077984 */ /* 0x000ea40000000800 */
[----:B-----5:R-:W-:Y:S02]  /*05c0*/  IMAD R13, R9, UR5, R14 ;  /* 0x00000005090d7c24 */ /* 0x020fe4000f8e020e */
[----:B------:R-:W5:Y:S02]  /*05d0*/  LDS R8, [R2+0x88] ;  /* 0x0000880002087984 */ /* 0x000f640000000800 */
[----:B------:R-:W-:-:S02]  /*05e0*/  IMAD R14, R10, UR6, R13 ;  /* 0x000000060a0e7c24 */ /* 0x000fc4000f8e020d */
[----:B------:R-:W5:Y:S02]  /*05f0*/  LDS R9, [R2+0x8c] ;  /* 0x00008c0002097984 */ /* 0x000f640000000800 */
[----:B---3--:R-:W-:Y:S02]  /*0600*/  IMAD R13, R11, UR7, R14 ;  /* 0x000000070b0d7c24 */ /* 0x008fe4000f8e020e */
[----:B------:R-:W3:Y:S01]  /*0610*/  LDS R10, [R2+0x90] ;  /* 0x00009000020a7984 */ /* 0x000ee20000000800 */
[----:B------:R-:W2:Y:S01]  /*0620*/  LDCU.128 UR4, c[0x3][0x80] ;  /* 0x00c01000ff0477ac */ /* 0x000ea20008000c00 */
[----:B----4-:R-:W-:Y:S02]  /*0630*/  IMAD R13, R12, UR12, R13 ;  /* 0x0000000c0c0d7c24 */ /* 0x010fe4000f8e020d */
[----:B------:R-:W4:Y:S02]  /*0640*/  LDS R11, [R2+0x94] ;  /* 0x00009400020b7984 */ /* 0x000f240000000800 */
[----:B------:R-:W-:-:S02]  /*0650*/  IMAD R14, R4, UR13, R13 ;  /* 0x0000000d040e7c24 */ /* 0x000fc4000f8e020d */
[----:B------:R-:W4:Y:S04]  /*0660*/  LDS R12, [R2+0x98] ;  /* 0x00009800020c7984 */ /* 0x000f280000000800 */
[----:B------:R-:W4:Y:S01]  /*0670*/  LDS R4, [R2+0x9c] ;  /* 0x00009c0002047984 */ /* 0x000f220000000800 */
[----:B0-----:R-:W-:-:S03]  /*0680*/  IMAD R14, R3, UR14, R14 ;  /* 0x0000000e030e7c24 */ /* 0x001fc6000f8e020e */
[----:B------:R-:W-:Y:S01]  /*0690*/  LDS R22, [R2+0x118] ;  /* 0x0001180002167984 */ /* 0x000fe20000000800 */
[----:B-1----:R-:W-:-:S03]  /*06a0*/  IMAD R13, R5, UR15, R14 ;  /* 0x0000000f050d7c24 */ /* 0x002fc6000f8e020e */
[----:B------:R-:W0:Y:S01]  /*06b0*/  LDS R3, [R2+0xa0] ;  /* 0x0000a00002037984 */ /* 0x000e220000000800 */
[----:B------:R-:W3:Y:S01]  /*06c0*/  LDCU.128 UR12, c[0x3][0x90] ;  /* 0x00c01200ff0c77ac */ /* 0x000ee20008000c00 */
[----:B--2---:R-:W-:Y:S02]  /*06d0*/  IMAD R14, R6, UR4, R13 ;  /* 0x00000004060e7c24 */ /* 0x004fe4000f8e020d */
[----:B------:R-:W1:Y:S02]  /*06e0*/  LDS R5, [R2+0xa4] ;  /* 0x0000a40002057984 */ /* 0x000e640000000800 */
[----:B------:R-:W-:Y:S02]  /*06f0*/  IMAD R13, R7, UR5, R14 ;  /* 0x00000005070d7c24 */ /* 0x000fe4000f8e020e */
[----:B------:R-:W2:Y:S02]  /*0700*/  LDS R6, [R2+0xa8] ;  /* 0x0000a80002067984 */ /* 0x000ea40000000800 */
[----:B-----5:R-:W-:-:S02]  /*0710*/  IMAD R14, R8, UR6, R13 ;  /* 0x00000006080e7c24 */ /* 0x020fc4000f8e020d */
[----:B------:R-:W5:Y:S02]  /*0720*/  LDS R7, [R2+0xac] ;  /* 0x0000ac0002077984 */ /* 0x000f640000000800 */
[----:B------:R-:W-:Y:S02]  /*0730*/  IMAD R13, R9, UR7, R14 ;  /* 0x00000007090d7c24 */ /* 0x000fe4000f8e020e */
[----:B------:R-:W5:Y:S01]  /*0740*/  LDS R8, [R2+0xb0] ;  /* 0x0000b00002087984 */ /* 0x000f620000000800 */
[----:B------:R-:W0:Y:S01]  /*0750*/  LDCU.128 UR4, c[0x3][0xa0] ;  /* 0x00c01400ff0477ac */ /* 0x000e220008000c00 */
[----:B---3--:R-:W-:Y:S02]  /*0760*/  IMAD R14, R10, UR12, R13 ;  /* 0x0000000c0a0e7c24 */ /* 0x008fe4000f8e020d */
[----:B------:R-:W3:Y:S02]  /*0770*/  LDS R9, [R2+0xb4] ;  /* 0x0000b40002097984 */ /* 0x000ee40000000800 */
[----:B----4-:R-:W-:-:S02]  /*0780*/  IMAD R13, R11, UR13, R14 ;  /* 0x0000000d0b0d7c24 */ /* 0x010fc4000f8e020e */
[----:B------:R-:W4:Y:S02]  /*0790*/  LDS R10, [R2+0xb8] ;  /* 0x0000b800020a7984 */ /* 0x000f240000000800 */
[----:B------:R-:W-:Y:S02]  /*07a0*/  IMAD R13, R12, UR14, R13 ;  /* 0x0000000e0c0d7c24 */ /* 0x000fe4000f8e020d */
[----:B------:R-:W4:Y:S02]  /*07b0*/  LDS R11, [R2+0xbc] ;  /* 0x0000bc00020b7984 */ /* 0x000f240000000800 */
[----:B------:R-:W-:Y:S02]  /*07c0*/  IMAD R14, R4, UR15, R13 ;  /* 0x0000000f040e7c24 */ /* 0x000fe4000f8e020d */
[----:B------:R-:W4:Y:S01]  /*07d0*/  LDS R12, [R2+0xc0] ;  /* 0x0000c000020c7984 */ /* 0x000f220000000800 */
[----:B------:R-:W5:Y:S03]  /*07e0*/  LDCU.128 UR12, c[0x3][0xb0] ;  /* 0x00c01600ff0c77ac */ /* 0x000f660008000c00 */
[----:B------:R-:W4:Y:S01]  /*07f0*/  LDS R4, [R2+0xc4] ;  /* 0x0000c40002047984 */ /* 0x000f220000000800 */
[----:B0-----:R-:W-:-:S03]  /*0800*/  IMAD R14, R3, UR4, R14 ;  /* 0x00000004030e7c24 */ /* 0x001fc6000f8e020e */
[----:B------:R-:W0:Y:S01]  /*0810*/  LDS R3, [R2+0xc8] ;  /* 0x0000c80002037984 */ /* 0x000e220000000800 */
[----:B-1----:R-:W-:-:S03]  /*0820*/  IMAD R13, R5, UR5, R14 ;  /* 0x00000005050d7c24 */ /* 0x002fc6000f8e020e */
[----:B------:R-:W1:Y:S01]  /*0830*/  LDS R5, [R2+0xcc] ;  /* 0x0000cc0002057984 */ /* 0x000e620000000800 */
[----:B--2---:R-:W-:-:S03]  /*0840*/  IMAD R14, R6, UR6, R13 ;  /* 0x00000006060e7c24 */ /* 0x004fc6000f8e020d */
[----:B------:R-:W2:Y:S01]  /*0850*/  LDS R6, [R2+0xd0] ;  /* 0x0000d00002067984 */ /* 0x000ea20000000800 */
[----:B-----5:R-:W-:Y:S01]  /*0860*/  IMAD R13, R7, UR7, R14 ;  /* 0x00000007070d7c24 */ /* 0x020fe2000f8e020e */
[----:B------:R-:W5:Y:S02]  /*0870*/  LDCU.128 UR4, c[0x3][0xc0] ;  /* 0x00c01800ff0477ac */ /* 0x000f640008000c00 */
[----:B------:R-:W2:Y:S01]  /*0880*/  LDS R7, [R2+0xd4] ;  /* 0x0000d40002077984 */ /* 0x000ea20000000800 */
[----:B------:R-:W-:-:S03]  /*0890*/  IMAD R14, R8, UR12, R13 ;  /* 0x0000000c080e7c24 */ /* 0x000fc6000f8e020d */
[----:B------:R-:W2:Y:S01]  /*08a0*/  LDS R8, [R2+0xd8] ;  /* 0x0000d80002087984 */ /* 0x000ea20000000800 */
[----:B---3--:R-:W-:-:S03]  /*08b0*/  IMAD R13, R9, UR13, R14 ;  /* 0x0000000d090d7c24 */ /* 0x008fc6000f8e020e */
[----:B------:R-:W3:Y:S01]  /*08c0*/  LDS R9, [R2+0xdc] ;  /* 0x0000dc0002097984 */ /* 0x000ee20000000800 */
[----:B----4-:R-:W-:-:S03]  /*08d0*/  IMAD R14, R10, UR14, R13 ;  /* 0x0000000e0a0e7c24 */ /* 0x010fc6000f8e020d */
[----:B------:R-:W4:Y:S01]  /*08e0*/  LDS R10, [R2+0xe0] ;  /* 0x0000e000020a7984 */ /* 0x000f220000000800 */
[----:B------:R-:W-:Y:S01]  /*08f0*/  IMAD R13, R11, UR15, R14 ;  /* 0x0000000f0b0d7c24 */ /* 0x000fe2000f8e020e */
[----:B------:R-:W2:Y:S02]  /*0900*/  LDCU.128 UR12, c[0x3][0xd0] ;  /* 0x00c01a00ff0c77ac */ /* 0x000ea40008000c00 */
[----:B------:R-:W4:Y:S01]  /*0910*/  LDS R11, [R2+0xe4] ;  /* 0x0000e400020b7984 */ /* 0x000f220000000800 */
[----:B-----5:R-:W-:-:S03]  /*0920*/  IMAD R13, R12, UR4, R13 ;  /* 0x000000040c0d7c24 */ /* 0x020fc6000f8e020d */
[----:B------:R-:W5:Y:S01]  /*0930*/  LDS R12, [R2+0xe8] ;  /* 0x0000e800020c7984 */ /* 0x000f620000000800 */
[----:B------:R-:W-:-:S03]  /*0940*/  IMAD R14, R4, UR5, R13 ;  /* 0x00000005040e7c24 */ /* 0x000fc6000f8e020d */
[----:B------:R-:W5:Y:S01]  /*0950*/  LDS R4, [R2+0xec] ;  /* 0x0000ec0002047984 */ /* 0x000f620000000800 */
[----:B0-----:R-:W-:-:S03]  /*0960*/  IMAD R14, R3, UR6, R14 ;  /* 0x00000006030e7c24 */ /* 0x001fc6000f8e020e */
[----:B------:R-:W-:Y:S01]  /*0970*/  LDS R13, [R2+0xf8] ;  /* 0x0000f800020d7984 */ /* 0x000fe20000000800 */
[----:B-1----:R-:W-:-:S03]  /*0980*/  IMAD R5, R5, UR7, R14 ;  /* 0x0000000705057c24 */ /* 0x002fc6000f8e020e */
[----:B------:R-:W0:Y:S01]  /*0990*/  LDS R3, [R2+0xf0] ;  /* 0x0000f00002037984 */ /* 0x000e220000000800 */
[----:B------:R-:W4:Y:S01]  /*09a0*/  LDCU.128 UR4, c[0x3][0xe0] ;  /* 0x00c01c00ff0477ac */ /* 0x000f220008000c00 */
[----:B--2---:R-:W-:Y:S02]  /*09b0*/  IMAD R6, R6, UR12, R5 ;  /* 0x0000000c06067c24 */ /* 0x004fe4000f8e0205 */
[----:B------:R-:W1:Y:S02]  /*09c0*/  LDS R14, [R2+0xf4] ;  /* 0x0000f400020e7984 */ /* 0x000e640000000800 */
[----:B------:R-:W-:Y:S02]  /*09d0*/  IMAD R7, R7, UR13, R6 ;  /* 0x0000000d07077c24 */ /* 0x000fe4000f8e0206 */
[----:B------:R-:W-:Y:S02]  /*09e0*/  LDS R5, [R2+0x100] ;  /* 0x0001000002057984 */ /* 0x000fe40000000800 */
[----:B------:R-:W-:-:S02]  /*09f0*/  IMAD R8, R8, UR14, R7 ;  /* 0x0000000e08087c24 */ /* 0x000fc4000f8e0207 */
[----:B------:R-:W2:Y:S02]  /*0a00*/  LDS R6, [R2+0xfc] ;  /* 0x0000fc0002067984 */ /* 0x000ea40000000800 */
[----:B---3--:R-:W-:Y:S02]  /*0a10*/  IMAD R9, R9, UR15, R8 ;  /* 0x0000000f09097c24 */ /* 0x008fe4000f8e0208 */
[----:B------:R-:W3:Y:S01]  /*0a20*/  LDS R7, [R2+0x104] ;  /* 0x0001040002077984 */ /* 0x000ee20000000800 */
[----:B------:R-:W0:Y:S01]  /*0a30*/  LDCU.128 UR12, c[0x3][0xf0] ;  /* 0x00c01e00ff0c77ac */ /* 0x000e220008000c00 */
[----:B----4-:R-:W-:Y:S02]  /*0a40*/  IMAD R10, R10, UR4, R9 ;  /* 0x000000040a0a7c24 */ /* 0x010fe4000f8e0209 */
[----:B------:R-:W4:Y:S02]  /*0a50*/  LDS R8, [R2+0x108] ;  /* 0x0001080002087984 */ /* 0x000f240000000800 */
[----:B------:R-:W-:-:S04]  /*0a60*/  IMAD R11, R11, UR5, R10 ;  /* 0x000000050b0b7c24 */ /* 0x000fc8000f8e020a */
[----:B-----5:R-:W-:-:S04]  /*0a70*/  IMAD R11, R12, UR6, R11 ;  /* 0x000000060c0b7c24 */ /* 0x020fc8000f8e020b */
[----:B------:R-:W-:Y:S01]  /*0a80*/  IMAD R4, R4, UR7, R11 ;  /* 0x0000000704047c24 */ /* 0x000fe2000f8e020b */
[----:B------:R-:W5:Y:S03]  /*0a90*/  LDCU.128 UR4, c[0x3][0x100] ;  /* 0x00c02000ff0477ac */ /* 0x000f660008000c00 */
[----:B0-----:R-:W-:Y:S02]  /*0aa0*/  IMAD R3, R3, UR12, R4 ;  /* 0x0000000c03037c24 */ /* 0x001fe4000f8e0204 */
[----:B------:R-:W-:Y:S02]  /*0ab0*/  LDS R4, [R2+0x120] ;  /* 0x0001200002047984 */ /* 0x000fe40000000800 */
[----:B-1----:R-:W-:Y:S02]  /*0ac0*/  IMAD R14, R14, UR13, R3 ;  /* 0x0000000d0e0e7c24 */ /* 0x002fe4000f8e0203 */
[----:B------:R-:W0:Y:S02]  /*0ad0*/  LDS R3, [R2+0x11c] ;  /* 0x00011c0002037984 */ /* 0x000e240000000800 */
[----:B------:R-:W-:-:S04]  /*0ae0*/  IMAD R13, R13, UR14, R14 ;  /* 0x0000000e0d0d7c24 */ /* 0x000fc8000f8e020e */
[----:B--2---:R-:W-:Y:S01]  /*0af0*/  IMAD R10, R6, UR15, R13 ;  /* 0x0000000f060a7c24 */ /* 0x004fe2000f8e020d */
[----:B------:R-:W1:Y:S01]  /*0b00*/  LDCU.128 UR12, c[0x3][0x110] ;  /* 0x00c02200ff0c77ac */ /* 0x000e620008000c00 */
[----:B------:R-:W2:Y:S02]  /*0b10*/  LDS R6, [R2+0x124] ;  /* 0x0001240002067984 */ /* 0x000ea40000000800 */
[----:B-----5:R-:W-:Y:S02]  /*0b20*/  IMAD R12, R5, UR4, R10 ;  /* 0x00000004050c7c24 */ /* 0x020fe4000f8e020a */
[----:B------:R-:W5:Y:S02]  /*0b30*/  LDS R10, [R2+0x128] ;  /* 0x00012800020a7984 */ /* 0x000f640000000800 */
[----:B---3--:R-:W-:Y:S01]  /*0b40*/  IMAD R7, R7, UR5, R12 ;  /* 0x0000000507077c24 */ /* 0x008fe2000f8e020c */
[----:B------:R-:W3:Y:S03]  /*0b50*/  LDCU.64 UR4, c[0x3][0x120] ;  /* 0x00c02400ff0477ac */ /* 0x000ee60008000a00 */
[----:B----4-:R-:W-:Y:S01]  /*0b60*/  IMAD R7, R8, UR6, R7 ;  /* 0x0000000608077c24 */ /* 0x010fe2000f8e0207 */
[----:B------:R-:W5:Y:S03]  /*0b70*/  LDCU UR6, c[0x3][0x128] ;  /* 0x00c02500ff0677ac */ /* 0x000f660008000800 */
[----:B------:R-:W-:Y:S01]  /*0b80*/  IMAD R7, R16, UR7, R7 ;  /* 0x0000000710077c24 */ /* 0x000fe2000f8e0207 */
[----:B------:R-:W4:Y:S03]  /*0b90*/  LDCU UR7, c[0x0][0x390] ;  /* 0x00007200ff0777ac */ /* 0x000f260008000800 */
[----:B-1----:R-:W-:-:S04]  /*0ba0*/  IMAD R7, R18, UR12, R7 ;  /* 0x0000000c12077c24 */ /* 0x002fc8000f8e0207 */
[----:B------:R-:W-:-:S04]  /*0bb0*/  IMAD R7, R20, UR13, R7 ;  /* 0x0000000d14077c24 */ /* 0x000fc8000f8e0207 */
[----:B------:R-:W-:-:S04]  /*0bc0*/  IMAD R22, R22, UR14, R7 ;  /* 0x0000000e16167c24 */ /* 0x000fc8000f8e0207 */
[----:B0-----:R-:W-:Y:S01]  /*0bd0*/  IMAD R3, R3, UR15, R22 ;  /* 0x0000000f03037c24 */ /* 0x001fe2000f8e0216 */
[----:B----4-:R-:W-:-:S03]  /*0be0*/  ISETP.GE.AND P0, PT, R0, UR7, PT ;  /* 0x0000000700007c0c */ /* 0x010fc6000bf06270 */
[----:B---3--:R-:W-:-:S04]  /*0bf0*/  IMAD R3, R4, UR4, R3 ;  /* 0x0000000404037c24 */ /* 0x008fc8000f8e0203 */
[----:B--2---:R-:W-:-:S04]  /*0c00*/  IMAD R3, R6, UR5, R3 ;  /* 0x0000000506037c24 */ /* 0x004fc8000f8e0203 */
[----:B-----5:R-:W-:Y:S02]  /*0c10*/  IMAD R5, R10, UR6, R3 ;  /* 0x000000060a057c24 */ /* 0x020fe4000f8e0203 */
[----:B------:R-:W-:Y:S05]  /*0c20*/  @P0 EXIT ;  /* 0x000000000000094d */ /* 0x000fea0003800000 */
[----:B------:R-:W0:Y:S02]  /*0c30*/  LDC.64 R2, c[0x0][0x388] ;  /* 0x0000e200ff027b82 */ /* 0x000e240000000a00 */
[----:B0-----:R-:W-:-:S05]  /*0c40*/  IMAD.WIDE R2, R0, 0x4, R2 ;  /* 0x0000000400027825 */ /* 0x001fca00078e0202 */
[----:B------:R-:W-:Y:S01]  /*0c50*/  STG.E desc[UR8][R2.64], R5 ;  /* 0x0000000502007986 */ /* 0x000fe2000c101908 */
[----:B------:R-:W-:Y:S05]  /*0c60*/  EXIT ;  /* 0x000000000000794d */ /* 0x000fea0003800000 */
.L_x_0:
[----:B------:R-:W-:-:S00]  /*0c70*/  BRA `(.L_x_0) ;  /* 0xfffffffc00fc7947 */ /* 0x000fc0000383ffff */
[----:B------:R-:W-:-:S00]  /*0c80*/  NOP ;  /* 0x0000000000007918 */ /* 0x000fc00000000000 */
[----:B------:R-:W-:-:S00]  /*0c90*/  NOP ;  /* 0x0000000000007918 */ /* 0x000fc00000000000 */
[----:B------:R-:W-:-:S00]  /*0ca0*/  NOP ;  /* 0x0000000000007918 */ /* 0x000fc00000000000 */
[----:B------:R-:W-:-:S00]  /*0cb0*/  NOP ;  /* 0x0000000000007918 */ /* 0x000fc00000000000 */
[----:B------:R-:W-:-:S00]  /*0cc0*/  NOP ;  /* 0x0000000000007918 */ /* 0x000fc00000000000 */
[----:B------:R-:W-:-:S00]  /*0cd0*/  NOP ;  /* 0x0000000000007918 */ /* 0x000fc00000000000 */
[----:B------:R-:W-:-:S00]  /*0ce0*/  NOP ;  /* 0x0000000000007918 */ /* 0x000fc00000000000 */
[----:B------:R-:W-:-:S00]  /*0cf0*/  NOP ;  /* 0x0000000000007918 */ /* 0x000fc00000000000 */
.L_x_1:


//--------------------- .nv.shared._Z4convPiS_i   --------------------------
	.section	.nv.shared._Z4convPiS_i,"aw",@nobits
	.sectionflags	@""
	.align	16
	.zero		1024


//--------------------- .nv.shared.reserved.0     --------------------------
	.section	.nv.shared.reserved.0,"aw",@nobits
	.weak		__nv_reservedSMEM_offset_0_alias
	.size		__nv_reservedSMEM_offset_0_alias, 0, 64
	.other		__nv_reservedSMEM_offset_0_alias,@"STO_CUDA_RESERVED_SHARED STV_DEFAULT"
__nv_reservedSMEM_offset_0_alias:
	.zero		0
	.zero		64


//--------------------- .nv.constant0._Z4convPiS_i --------------------------
	.section	.nv.constant0._Z4convPiS_i,"a",@progbits
	.sectionflags	@""
	.align	4
.nv.constant0._Z4convPiS_i:
	.zero		916


//--------------------- SYMBOLS --------------------------

	.type		.nv.reservedSmem.offset0,@object
	.size		.nv.reservedSmem.offset0,0x4
	.type		.nv.reservedSmem.cap,@object
	.size		.nv.reservedSmem.cap,0x4
